//
// Generated by NVIDIA NVVM Compiler
//
// Compiler Build ID: CL-36424714
// Cuda compilation tools, release 13.0, V13.0.88
// Based on NVVM 20.0.0
//

.version 9.0
.target sm_100
.address_size 64

	// .globl	_Z9compute_rPiPdS0_
// _ZZ9reductionPiS_E7mem_gpu has been demoted

.visible .entry _Z9compute_rPiPdS0_(
	.param .u64 .ptr .align 1 _Z9compute_rPiPdS0__param_0,
	.param .u64 .ptr .align 1 _Z9compute_rPiPdS0__param_1,
	.param .u64 .ptr .align 1 _Z9compute_rPiPdS0__param_2
)
{
	.reg .pred 	%p<12>;
	.reg .b32 	%r<35>;
	.reg .b64 	%rd<28>;
	.reg .b64 	%fd<26>;

	ld.param.u64 	%rd4, [_Z9compute_rPiPdS0__param_0];
	ld.param.u64 	%rd5, [_Z9compute_rPiPdS0__param_1];
	ld.param.u64 	%rd6, [_Z9compute_rPiPdS0__param_2];
	cvta.to.global.u64 	%rd1, %rd4;
	cvta.to.global.u64 	%rd2, %rd6;
	cvta.to.global.u64 	%rd3, %rd5;
	mov.u32 	%r12, %tid.x;
	mov.u32 	%r13, %ctaid.x;
	mov.u32 	%r14, %ntid.x;
	mad.lo.s32 	%r33, %r13, %r14, %r12;
	mov.u32 	%r15, %nctaid.x;
	mul.lo.s32 	%r2, %r14, %r15;
	setp.gt.s32 	%p1, %r33, 9999999;
	@%p1 bra 	$L__BB0_7;
	add.s32 	%r16, %r33, %r2;
	max.s32 	%r17, %r16, 10000000;
	setp.lt.s32 	%p2, %r16, 10000000;
	selp.u32 	%r18, 1, 0, %p2;
	add.s32 	%r19, %r16, %r18;
	sub.s32 	%r20, %r17, %r19;
	div.u32 	%r21, %r20, %r2;
	add.s32 	%r3, %r21, %r18;
	and.b32  	%r22, %r3, 3;
	setp.eq.s32 	%p3, %r22, 3;
	@%p3 bra 	$L__BB0_4;
	add.s32 	%r23, %r3, 1;
	and.b32  	%r24, %r23, 3;
	neg.s32 	%r31, %r24;
$L__BB0_3:
	.pragma "nounroll";
	mul.wide.s32 	%rd7, %r33, 4;
	add.s64 	%rd8, %rd1, %rd7;
	mul.wide.s32 	%rd9, %r33, 8;
	add.s64 	%rd10, %rd2, %rd9;
	add.s64 	%rd11, %rd3, %rd9;
	ld.global.f64 	%fd1, [%rd11];
	ld.global.f64 	%fd2, [%rd10];
	mul.f64 	%fd3, %fd2, %fd2;
	fma.rn.f64 	%fd4, %fd1, %fd1, %fd3;
	sqrt.rn.f64 	%fd5, %fd4;
	setp.le.f64 	%p4, %fd5, 0d3FF0000000000000;
	selp.u32 	%r25, 1, 0, %p4;
	st.global.u32 	[%rd8], %r25;
	add.s32 	%r33, %r33, %r2;
	add.s32 	%r31, %r31, 1;
	setp.ne.s32 	%p5, %r31, 0;
	@%p5 bra 	$L__BB0_3;
$L__BB0_4:
	setp.lt.u32 	%p6, %r3, 3;
	@%p6 bra 	$L__BB0_7;
	mul.wide.s32 	%rd17, %r2, 8;
	mul.wide.s32 	%rd20, %r2, 4;
	shl.b32 	%r30, %r2, 2;
$L__BB0_6:
	mul.wide.s32 	%rd12, %r33, 8;
	add.s64 	%rd13, %rd3, %rd12;
	ld.global.f64 	%fd6, [%rd13];
	add.s64 	%rd14, %rd2, %rd12;
	ld.global.f64 	%fd7, [%rd14];
	mul.f64 	%fd8, %fd7, %fd7;
	fma.rn.f64 	%fd9, %fd6, %fd6, %fd8;
	sqrt.rn.f64 	%fd10, %fd9;
	setp.le.f64 	%p7, %fd10, 0d3FF0000000000000;
	selp.u32 	%r26, 1, 0, %p7;
	mul.wide.s32 	%rd15, %r33, 4;
	add.s64 	%rd16, %rd1, %rd15;
	st.global.u32 	[%rd16], %r26;
	add.s64 	%rd18, %rd13, %rd17;
	ld.global.f64 	%fd11, [%rd18];
	add.s64 	%rd19, %rd14, %rd17;
	ld.global.f64 	%fd12, [%rd19];
	mul.f64 	%fd13, %fd12, %fd12;
	fma.rn.f64 	%fd14, %fd11, %fd11, %fd13;
	sqrt.rn.f64 	%fd15, %fd14;
	setp.le.f64 	%p8, %fd15, 0d3FF0000000000000;
	selp.u32 	%r27, 1, 0, %p8;
	add.s64 	%rd21, %rd16, %rd20;
	st.global.u32 	[%rd21], %r27;
	add.s64 	%rd22, %rd18, %rd17;
	ld.global.f64 	%fd16, [%rd22];
	add.s64 	%rd23, %rd19, %rd17;
	ld.global.f64 	%fd17, [%rd23];
	mul.f64 	%fd18, %fd17, %fd17;
	fma.rn.f64 	%fd19, %fd16, %fd16, %fd18;
	sqrt.rn.f64 	%fd20, %fd19;
	setp.le.f64 	%p9, %fd20, 0d3FF0000000000000;
	selp.u32 	%r28, 1, 0, %p9;
	add.s64 	%rd24, %rd21, %rd20;
	st.global.u32 	[%rd24], %r28;
	add.s64 	%rd25, %rd22, %rd17;
	ld.global.f64 	%fd21, [%rd25];
	add.s64 	%rd26, %rd23, %rd17;
	ld.global.f64 	%fd22, [%rd26];
	mul.f64 	%fd23, %fd22, %fd22;
	fma.rn.f64 	%fd24, %fd21, %fd21, %fd23;
	sqrt.rn.f64 	%fd25, %fd24;
	setp.le.f64 	%p10, %fd25, 0d3FF0000000000000;
	selp.u32 	%r29, 1, 0, %p10;
	add.s64 	%rd27, %rd24, %rd20;
	st.global.u32 	[%rd27], %r29;
	add.s32 	%r33, %r30, %r33;
	setp.lt.s32 	%p11, %r33, 10000000;
	@%p11 bra 	$L__BB0_6;
$L__BB0_7:
	ret;

}
	// .globl	_Z9reductionPiS_
.visible .entry _Z9reductionPiS_(
	.param .u64 .ptr .align 1 _Z9reductionPiS__param_0,
	.param .u64 .ptr .align 1 _Z9reductionPiS__param_1
)
{
	.reg .pred 	%p<9>;
	.reg .b32 	%r<37>;
	.reg .b64 	%rd<9>;
	// demoted variable
	.shared .align 4 .b8 _ZZ9reductionPiS_E7mem_gpu[2048];
	ld.param.u64 	%rd2, [_Z9reductionPiS__param_0];
	ld.param.u64 	%rd1, [_Z9reductionPiS__param_1];
	cvta.to.global.u64 	%rd3, %rd2;
	mov.u32 	%r1, %tid.x;
	mov.u32 	%r2, %ntid.x;
	mov.u32 	%r3, %ctaid.x;
	mad.lo.s32 	%r5, %r2, %r3, %r1;
	mul.wide.u32 	%rd4, %r5, 4;
	add.s64 	%rd5, %rd3, %rd4;
	ld.global.u32 	%r6, [%rd5];
	shl.b32 	%r7, %r1, 2;
	mov.u32 	%r8, _ZZ9reductionPiS_E7mem_gpu;
	add.s32 	%r4, %r8, %r7;
	st.shared.u32 	[%r4], %r6;
	bar.sync 	0;
	setp.lt.u32 	%p1, %r2, 512;
	@%p1 bra 	$L__BB1_4;
	setp.gt.u32 	%p4, %r1, 255;
	@%p4 bra 	$L__BB1_3;
	ld.shared.u32 	%r9, [%r4+1024];
	ld.shared.u32 	%r10, [%r4];
	add.s32 	%r11, %r10, %r9;
	st.shared.u32 	[%r4], %r11;
$L__BB1_3:
	bar.sync 	0;
	bra.uni 	$L__BB1_5;
$L__BB1_4:
	setp.lt.u32 	%p2, %r2, 256;
	@%p2 bra 	$L__BB1_8;
$L__BB1_5:
	setp.gt.u32 	%p5, %r1, 127;
	@%p5 bra 	$L__BB1_7;
	ld.shared.u32 	%r12, [%r4+512];
	ld.shared.u32 	%r13, [%r4];
	add.s32 	%r14, %r13, %r12;
	st.shared.u32 	[%r4], %r14;
$L__BB1_7:
	bar.sync 	0;
	bra.uni 	$L__BB1_9;
$L__BB1_8:
	setp.lt.u32 	%p3, %r2, 128;
	@%p3 bra 	$L__BB1_12;
$L__BB1_9:
	setp.gt.u32 	%p6, %r1, 63;
	@%p6 bra 	$L__BB1_11;
	ld.shared.u32 	%r15, [%r4+256];
	ld.shared.u32 	%r16, [%r4];
	add.s32 	%r17, %r16, %r15;
	st.shared.u32 	[%r4], %r17;
$L__BB1_11:
	bar.sync 	0;
$L__BB1_12:
	setp.gt.u32 	%p7, %r1, 31;
	@%p7 bra 	$L__BB1_15;
	ld.volatile.shared.u32 	%r18, [%r4+128];
	ld.volatile.shared.u32 	%r19, [%r4];
	add.s32 	%r20, %r19, %r18;
	st.volatile.shared.u32 	[%r4], %r20;
	ld.volatile.shared.u32 	%r21, [%r4+64];
	ld.volatile.shared.u32 	%r22, [%r4];
	add.s32 	%r23, %r22, %r21;
	st.volatile.shared.u32 	[%r4], %r23;
	ld.volatile.shared.u32 	%r24, [%r4+32];
	ld.volatile.shared.u32 	%r25, [%r4];
	add.s32 	%r26, %r25, %r24;
	st.volatile.shared.u32 	[%r4], %r26;
	ld.volatile.shared.u32 	%r27, [%r4+16];
	ld.volatile.shared.u32 	%r28, [%r4];
	add.s32 	%r29, %r28, %r27;
	st.volatile.shared.u32 	[%r4], %r29;
	ld.volatile.shared.u32 	%r30, [%r4+8];
	ld.volatile.shared.u32 	%r31, [%r4];
	add.s32 	%r32, %r31, %r30;
	st.volatile.shared.u32 	[%r4], %r32;
	ld.volatile.shared.u32 	%r33, [%r4+4];
	ld.volatile.shared.u32 	%r34, [%r4];
	add.s32 	%r35, %r34, %r33;
	st.volatile.shared.u32 	[%r4], %r35;
	setp.ne.s32 	%p8, %r1, 0;
	@%p8 bra 	$L__BB1_15;
	ld.shared.u32 	%r36, [_ZZ9reductionPiS_E7mem_gpu];
	cvta.to.global.u64 	%rd6, %rd1;
	mul.wide.u32 	%rd7, %r3, 4;
	add.s64 	%rd8, %rd6, %rd7;
	st.global.u32 	[%rd8], %r36;
$L__BB1_15:
	ret;

}


// ===== COMPILED SASS (sm_100) =====

	.target	sm_100

	.elftype	@"ET_EXEC"


//--------------------- .note.nv.tkinfo           --------------------------
	.section	.note.nv.tkinfo,"",@"SHT_NOTE"
	.sectionflags	@"SHF_NOTE_NV_TKINFO"
	.tkinfo
        /*0018*/ 	.word	0x00000002
        /*0030*/ 	.string	""
        /*0030*/ 	.string	"ptxas"
        /*0030*/ 	.string	"Cuda compilation tools, release 13.0, V13.0.88"
        /*0030*/ 	.string	"Build cuda_13.0.r13.0/compiler.36424714_0"
        /*0030*/ 	.string	"-arch sm_100 -m 64 "



//--------------------- .note.nv.cuinfo           --------------------------
	.section	.note.nv.cuinfo,"",@"SHT_NOTE"
	.sectionflags	@"SHF_NOTE_NV_CUINFO"
        /*0018*/ 	.short	0x0002
        /*001a*/ 	.short	0x0064
        /*001c*/ 	.short	0x0082
	.zero		2


//--------------------- .nv.info                  --------------------------
	.section	.nv.info,"",@"SHT_CUDA_INFO"
	.align	4


	//----- nvinfo : EIATTR_REGCOUNT
	.align		4
        /*0000*/ 	.byte	0x04, 0x2f
        /*0002*/ 	.short	(.L_1 - .L_0)
	.align		4
.L_0:
        /*0004*/ 	.word	index@(_Z9compute_rPiPdS0_)
        /*0008*/ 	.word	0x00000020


	//----- nvinfo : EIATTR_FRAME_SIZE
	.align		4
.L_1:
        /*000c*/ 	.byte	0x04, 0x11
        /*000e*/ 	.short	(.L_3 - .L_2)
	.align		4
.L_2:
        /*0010*/ 	.word	index@($__internal_0_$__cuda_sm20_dsqrt_rn_f64_mediumpath_v1)
        /*0014*/ 	.word	0x00000000


	//----- nvinfo : EIATTR_FRAME_SIZE
	.align		4
.L_3:
        /*0018*/ 	.byte	0x04, 0x11
        /*001a*/ 	.short	(.L_5 - .L_4)
	.align		4
.L_4:
        /*001c*/ 	.word	index@(_Z9compute_rPiPdS0_)
        /*0020*/ 	.word	0x00000000


	//----- nvinfo : EIATTR_REGCOUNT
	.align		4
.L_5:
        /*0024*/ 	.byte	0x04, 0x2f
        /*0026*/ 	.short	(.L_7 - .L_6)
	.align		4
.L_6:
        /*0028*/ 	.word	index@(_Z9reductionPiS_)
        /*002c*/ 	.word	0x0000000e


	//----- nvinfo : EIATTR_FRAME_SIZE
	.align		4
.L_7:
        /*0030*/ 	.byte	0x04, 0x11
        /*0032*/ 	.short	(.L_9 - .L_8)
	.align		4
.L_8:
        /*0034*/ 	.word	index@(_Z9reductionPiS_)
        /*0038*/ 	.word	0x00000000


	//----- nvinfo : EIATTR_MIN_STACK_SIZE
	.align		4
.L_9:
        /*003c*/ 	.byte	0x04, 0x12
        /*003e*/ 	.short	(.L_11 - .L_10)
	.align		4
.L_10:
        /*0040*/ 	.word	index@(_Z9reductionPiS_)
        /*0044*/ 	.word	0x00000000


	//----- nvinfo : EIATTR_MIN_STACK_SIZE
	.align		4
.L_11:
        /*0048*/ 	.byte	0x04, 0x12
        /*004a*/ 	.short	(.L_13 - .L_12)
	.align		4
.L_12:
        /*004c*/ 	.word	index@(_Z9compute_rPiPdS0_)
        /*0050*/ 	.word	0x00000000
.L_13:


//--------------------- .nv.compat                --------------------------
	.section	.nv.compat,"",@"SHT_CUDA_COMPAT_INFO"
	.align	4
        /*0000*/ 	.byte	0x02, 0x09, 0x00, 0x00, 0x02, 0x02, 0x01, 0x00, 0x02, 0x05, 0x05, 0x00, 0x03, 0x07, 0x01, 0x01
        /*0010*/ 	.byte	0x02, 0x03, 0x00, 0x00, 0x02, 0x06, 0x01, 0x00, 0x04, 0x0b, 0x08, 0x00, 0x01, 0x00, 0x00, 0x00
        /*0020*/ 	.byte	0x00, 0x00, 0x00, 0x00


//--------------------- .nv.info._Z9reductionPiS_ --------------------------
	.section	.nv.info._Z9reductionPiS_,"",@"SHT_CUDA_INFO"
	.sectionflags	@""
	.align	4


	//----- nvinfo : EIATTR_CUDA_API_VERSION
	.align		4
        /*0000*/ 	.byte	0x04, 0x37
        /*0002*/ 	.short	(.L_15 - .L_14)
.L_14:
        /*0004*/ 	.word	0x00000082


	//----- nvinfo : EIATTR_KPARAM_INFO
	.align		4
.L_15:
        /*0008*/ 	.byte	0x04, 0x17
        /*000a*/ 	.short	(.L_17 - .L_16)
.L_16:
        /*000c*/ 	.word	0x00000000
        /*0010*/ 	.short	0x0001
        /*0012*/ 	.short	0x0008
        /*0014*/ 	.byte	0x00, 0xf5, 0x21, 0x00


	//----- nvinfo : EIATTR_KPARAM_INFO
	.align		4
.L_17:
        /*0018*/ 	.byte	0x04, 0x17
        /*001a*/ 	.short	(.L_19 - .L_18)
.L_18:
        /*001c*/ 	.word	0x00000000
        /*0020*/ 	.short	0x0000
        /*0022*/ 	.short	0x0000
        /*0024*/ 	.byte	0x00, 0xf5, 0x21, 0x00


	//----- nvinfo : EIATTR_SPARSE_MMA_MASK
	.align		4
.L_19:
        /*0028*/ 	.byte	0x03, 0x50
        /*002a*/ 	.short	0x0000


	//----- nvinfo : EIATTR_MAXREG_COUNT
	.align		4
        /*002c*/ 	.byte	0x03, 0x1b
        /*002e*/ 	.short	0x00ff


	//----- nvinfo : EIATTR_NUM_BARRIERS
	.align		4
        /*0030*/ 	.byte	0x02, 0x4c
        /*0032*/ 	.byte	0x01
	.zero		1


	//----- nvinfo : EIATTR_MERCURY_ISA_VERSION
	.align		4
        /*0034*/ 	.byte	0x03, 0x5f
        /*0036*/ 	.short	0x0101


	//----- nvinfo : EIATTR_VRC_CTA_INIT_COUNT
	.align		4
        /*0038*/ 	.byte	0x02, 0x4a
	.zero		1
	.zero		1


	//----- nvinfo : EIATTR_EXIT_INSTR_OFFSETS
	.align		4
        /*003c*/ 	.byte	0x04, 0x1c
        /*003e*/ 	.short	(.L_21 - .L_20)


	//   ....[0]....
.L_20:
        /*0040*/ 	.word	0x000002a0


	//   ....[1]....
        /*0044*/ 	.word	0x00000440


	//   ....[2]....
        /*0048*/ 	.word	0x00000490


	//----- nvinfo : EIATTR_CBANK_PARAM_SIZE
	.align		4
.L_21:
        /*004c*/ 	.byte	0x03, 0x19
        /*004e*/ 	.short	0x0010


	//----- nvinfo : EIATTR_PARAM_CBANK
	.align		4
        /*0050*/ 	.byte	0x04, 0x0a
        /*0052*/ 	.short	(.L_23 - .L_22)
	.align		4
.L_22:
        /*0054*/ 	.word	index@(.nv.constant0._Z9reductionPiS_)
        /*0058*/ 	.short	0x0380
        /*005a*/ 	.short	0x0010


	//----- nvinfo : EIATTR_SW_WAR
	.align		4
.L_23:
        /*005c*/ 	.byte	0x04, 0x36
        /*005e*/ 	.short	(.L_25 - .L_24)
.L_24:
        /*0060*/ 	.word	0x00000008
.L_25:


//--------------------- .nv.info._Z9compute_rPiPdS0_ --------------------------
	.section	.nv.info._Z9compute_rPiPdS0_,"",@"SHT_CUDA_INFO"
	.sectionflags	@""
	.align	4


	//----- nvinfo : EIATTR_CUDA_API_VERSION
	.align		4
        /*0000*/ 	.byte	0x04, 0x37
        /*0002*/ 	.short	(.L_27 - .L_26)
.L_26:
        /*0004*/ 	.word	0x00000082


	//----- nvinfo : EIATTR_KPARAM_INFO
	.align		4
.L_27:
        /*0008*/ 	.byte	0x04, 0x17
        /*000a*/ 	.short	(.L_29 - .L_28)
.L_28:
        /*000c*/ 	.word	0x00000000
        /*0010*/ 	.short	0x0002
        /*0012*/ 	.short	0x0010
        /*0014*/ 	.byte	0x00, 0xf5, 0x21, 0x00


	//----- nvinfo : EIATTR_KPARAM_INFO
	.align		4
.L_29:
        /*0018*/ 	.byte	0x04, 0x17
        /*001a*/ 	.short	(.L_31 - .L_30)
.L_30:
        /*001c*/ 	.word	0x00000000
        /*0020*/ 	.short	0x0001
        /*0022*/ 	.short	0x0008
        /*0024*/ 	.byte	0x00, 0xf5, 0x21, 0x00


	//----- nvinfo : EIATTR_KPARAM_INFO
	.align		4
.L_31:
        /*0028*/ 	.byte	0x04, 0x17
        /*002a*/ 	.short	(.L_33 - .L_32)
.L_32:
        /*002c*/ 	.word	0x00000000
        /*0030*/ 	.short	0x0000
        /*0032*/ 	.short	0x0000
        /*0034*/ 	.byte	0x00, 0xf5, 0x21, 0x00


	//----- nvinfo : EIATTR_SPARSE_MMA_MASK
	.align		4
.L_33:
        /*0038*/ 	.byte	0x03, 0x50
        /*003a*/ 	.short	0x0000


	//----- nvinfo : EIATTR_MAXREG_COUNT
	.align		4
        /*003c*/ 	.byte	0x03, 0x1b
        /*003e*/ 	.short	0x00ff


	//----- nvinfo : EIATTR_MERCURY_ISA_VERSION
	.align		4
        /*0040*/ 	.byte	0x03, 0x5f
        /*0042*/ 	.short	0x0101


	//----- nvinfo : EIATTR_VRC_CTA_INIT_COUNT
	.align		4
        /*0044*/ 	.byte	0x02, 0x4a
	.zero		1
	.zero		1


	//----- nvinfo : EIATTR_EXIT_INSTR_OFFSETS
	.align		4
        /*0048*/ 	.byte	0x04, 0x1c
        /*004a*/ 	.short	(.L_35 - .L_34)


	//   ....[0]....
.L_34:
        /*004c*/ 	.word	0x00000080


	//   ....[1]....
        /*0050*/ 	.word	0x00000570


	//   ....[2]....
        /*0054*/ 	.word	0x00000e30


	//----- nvinfo : EIATTR_CRS_STACK_SIZE
	.align		4
.L_35:
        /*0058*/ 	.byte	0x04, 0x1e
        /*005a*/ 	.short	(.L_37 - .L_36)
.L_36:
        /*005c*/ 	.word	0x00000000


	//----- nvinfo : EIATTR_CBANK_PARAM_SIZE
	.align		4
.L_37:
        /*0060*/ 	.byte	0x03, 0x19
        /*0062*/ 	.short	0x0018


	//----- nvinfo : EIATTR_PARAM_CBANK
	.align		4
        /*0064*/ 	.byte	0x04, 0x0a
        /*0066*/ 	.short	(.L_39 - .L_38)
	.align		4
.L_38:
        /*0068*/ 	.word	index@(.nv.constant0._Z9compute_rPiPdS0_)
        /*006c*/ 	.short	0x0380
        /*006e*/ 	.short	0x0018


	//----- nvinfo : EIATTR_SW_WAR
	.align		4
.L_39:
        /*0070*/ 	.byte	0x04, 0x36
        /*0072*/ 	.short	(.L_41 - .L_40)
.L_40:
        /*0074*/ 	.word	0x00000008
.L_41:


//--------------------- .nv.callgraph             --------------------------
	.section	.nv.callgraph,"",@"SHT_CUDA_CALLGRAPH"
	.align	4
	.sectionentsize	8
	.align		4
        /*0000*/ 	.word	0x00000000
	.align		4
        /*0004*/ 	.word	0xffffffff
	.align		4
        /*0008*/ 	.word	0x00000000
	.align		4
        /*000c*/ 	.word	0xfffffffe
	.align		4
        /*0010*/ 	.word	0x00000000
	.align		4
        /*0014*/ 	.word	0xfffffffd
	.align		4
        /*0018*/ 	.word	0x00000000
	.align		4
        /*001c*/ 	.word	0xfffffffc


//--------------------- .text._Z9reductionPiS_    --------------------------
	.section	.text._Z9reductionPiS_,"ax",@progbits
	.align	128
        .global         _Z9reductionPiS_
        .type           _Z9reductionPiS_,@function
        .size           _Z9reductionPiS_,(.L_x_26 - _Z9reductionPiS_)
        .other          _Z9reductionPiS_,@"STO_CUDA_ENTRY STV_DEFAULT"
_Z9reductionPiS_:
.text._Z9reductionPiS_:
[----:B------:R-:W-:Y:S01]  /*0000*/  LDC R1, c[0x0][0x37c] ;  /* 0x0000df00ff017b82 */ /* 0x000fe20000000800 */
[----:B------:R-:W0:Y:S07]  /*0010*/  S2R R3, SR_TID.X ;  /* 0x0000000000037919 */ /* 0x000e2e0000002100 */
[----:B------:R-:W1:Y:S01]  /*0020*/  LDC.64 R4, c[0x0][0x380] ;  /* 0x0000e000ff047b82 */ /* 0x000e620000000a00 */
[----:B------:R-:W0:Y:S01]  /*0030*/  LDCU UR8, c[0x0][0x360] ;  /* 0x00006c00ff0877ac */ /* 0x000e220008000800 */
[----:B------:R-:W0:Y:S01]  /*0040*/  S2R R0, SR_CTAID.X ;  /* 0x0000000000007919 */ /* 0x000e220000002500 */
[----:B------:R-:W2:Y:S01]  /*0050*/  LDCU.64 UR6, c[0x0][0x358] ;  /* 0x00006b00ff0677ac */ /* 0x000ea20008000a00 */
[----:B0-----:R-:W-:-:S04]  /*0060*/  IMAD R7, R0, UR8, R3 ;  /* 0x0000000800077c24 */ /* 0x001fc8000f8e0203 */
[----:B-1----:R-:W-:-:S06]  /*0070*/  IMAD.WIDE.U32 R4, R7, 0x4, R4 ;  /* 0x0000000407047825 */ /* 0x002fcc00078e0004 */
[----:B--2---:R-:W2:Y:S01]  /*0080*/  LDG.E R5, desc[UR6][R4.64] ;  /* 0x0000000604057981 */ /* 0x004ea2000c1e1900 */
[----:B------:R-:W0:Y:S01]  /*0090*/  S2UR UR5, SR_CgaCtaId ;  /* 0x00000000000579c3 */ /* 0x000e220000008800 */
[----:B------:R-:W-:Y:S01]  /*00a0*/  UMOV UR4, 0x400 ;  /* 0x0000040000047882 */ /* 0x000fe20000000000 */
[----:B------:R-:W-:Y:S02]  /*00b0*/  UISETP.GE.U32.AND UP0, UPT, UR8, 0x200, UPT ;  /* 0x000002000800788c */ /* 0x000fe4000bf06070 */
[----:B0-----:R-:W-:-:S06]  /*00c0*/  ULEA UR4, UR5, UR4, 0x18 ;  /* 0x0000000405047291 */ /* 0x001fcc000f8ec0ff */
[----:B------:R-:W-:-:S05]  /*00d0*/  LEA R2, R3, UR4, 0x2 ;  /* 0x0000000403027c11 */ /* 0x000fca000f8e10ff */
[----:B--2---:R0:W-:Y:S01]  /*00e0*/  STS [R2], R5 ;  /* 0x0000000502007388 */ /* 0x0041e20000000800 */
[----:B------:R-:W-:Y:S06]  /*00f0*/  BAR.SYNC.DEFER_BLOCKING 0x0 ;  /* 0x0000000000007b1d */ /* 0x000fec0000010000 */
[----:B------:R-:W-:Y:S05]  /*0100*/  BRA.U !UP0, `(.L_x_0) ;  /* 0x00000001081c7547 */ /* 0x000fea000b800000 */
[----:B------:R-:W-:-:S13]  /*0110*/  ISETP.GT.U32.AND P0, PT, R3, 0xff, PT ;  /* 0x000000ff0300780c */ /* 0x000fda0003f04070 */
[----:B------:R-:W-:Y:S04]  /*0120*/  @!P0 LDS R4, [R2+0x400] ;  /* 0x0004000002048984 */ /* 0x000fe80000000800 */
[----:B0-----:R-:W0:Y:S02]  /*0130*/  @!P0 LDS R5, [R2] ;  /* 0x0000000002058984 */ /* 0x001e240000000800 */
[----:B0-----:R-:W-:-:S05]  /*0140*/  @!P0 IMAD.IADD R5, R4, 0x1, R5 ;  /* 0x0000000104058824 */ /* 0x001fca00078e0205 */
[----:B------:R1:W-:Y:S01]  /*0150*/  @!P0 STS [R2], R5 ;  /* 0x0000000502008388 */ /* 0x0003e20000000800 */
[----:B------:R-:W-:Y:S06]  /*0160*/  BAR.SYNC.DEFER_BLOCKING 0x0 ;  /* 0x0000000000007b1d */ /* 0x000fec0000010000 */
[----:B------:R-:W-:Y:S05]  /*0170*/  BRA `(.L_x_1) ;  /* 0x0000000000087947 */ /* 0x000fea0003800000 */
.L_x_0:
[----:B------:R-:W-:-:S09]  /*0180*/  UISETP.GE.U32.AND UP0, UPT, UR8, 0x100, UPT ;  /* 0x000001000800788c */ /* 0x000fd2000bf06070 */
[----:B------:R-:W-:Y:S05]  /*0190*/  BRA.U !UP0, `(.L_x_2) ;  /* 0x00000001081c7547 */ /* 0x000fea000b800000 */
.L_x_1:
[----:B------:R-:W-:-:S13]  /*01a0*/  ISETP.GT.U32.AND P0, PT, R3, 0x7f, PT ;  /* 0x0000007f0300780c */ /* 0x000fda0003f04070 */
[----:B------:R-:W-:Y:S04]  /*01b0*/  @!P0 LDS R4, [R2+0x200] ;  /* 0x0002000002048984 */ /* 0x000fe80000000800 */
[----:B01----:R-:W0:Y:S02]  /*01c0*/  @!P0 LDS R5, [R2] ;  /* 0x0000000002058984 */ /* 0x003e240000000800 */
[----:B0-----:R-:W-:-:S05]  /*01d0*/  @!P0 IMAD.IADD R5, R4, 0x1, R5 ;  /* 0x0000000104058824 */ /* 0x001fca00078e0205 */
[----:B------:R1:W-:Y:S01]  /*01e0*/  @!P0 STS [R2], R5 ;  /* 0x0000000502008388 */ /* 0x0003e20000000800 */
[----:B------:R-:W-:Y:S06]  /*01f0*/  BAR.SYNC.DEFER_BLOCKING 0x0 ;  /* 0x0000000000007b1d */ /* 0x000fec0000010000 */
[----:B------:R-:W-:Y:S05]  /*0200*/  BRA `(.L_x_3) ;  /* 0x0000000000087947 */ /* 0x000fea0003800000 */
.L_x_2:
[----:B------:R-:W-:-:S09]  /*0210*/  UISETP.GE.U32.AND UP0, UPT, UR8, 0x80, UPT ;  /* 0x000000800800788c */ /* 0x000fd2000bf06070 */
[----:B------:R-:W-:Y:S05]  /*0220*/  BRA.U !UP0, `(.L_x_4) ;  /* 0x0000000108187547 */ /* 0x000fea000b800000 */
.L_x_3:
[----:B------:R-:W-:-:S13]  /*0230*/  ISETP.GT.U32.AND P0, PT, R3, 0x3f, PT ;  /* 0x0000003f0300780c */ /* 0x000fda0003f04070 */
[----:B------:R-:W-:Y:S04]  /*0240*/  @!P0 LDS R4, [R2+0x100] ;  /* 0x0001000002048984 */ /* 0x000fe80000000800 */
[----:B01----:R-:W0:Y:S02]  /*0250*/  @!P0 LDS R5, [R2] ;  /* 0x0000000002058984 */ /* 0x003e240000000800 */
[----:B0-----:R-:W-:-:S05]  /*0260*/  @!P0 IADD3 R5, PT, PT, R4, R5, RZ ;  /* 0x0000000504058210 */ /* 0x001fca0007ffe0ff */
[----:B------:R1:W-:Y:S01]  /*0270*/  @!P0 STS [R2], R5 ;  /* 0x0000000502008388 */ /* 0x0003e20000000800 */
[----:B------:R-:W-:Y:S06]  /*0280*/  BAR.SYNC.DEFER_BLOCKING 0x0 ;  /* 0x0000000000007b1d */ /* 0x000fec0000010000 */
.L_x_4:
[----:B------:R-:W-:-:S13]  /*0290*/  ISETP.GT.U32.AND P0, PT, R3, 0x1f, PT ;  /* 0x0000001f0300780c */ /* 0x000fda0003f04070 */
[----:B------:R-:W-:Y:S05]  /*02a0*/  @P0 EXIT ;  /* 0x000000000000094d */ /* 0x000fea0003800000 */
[----:B------:R-:W-:Y:S01]  /*02b0*/  LDS R4, [R2+0x80] ;  /* 0x0000800002047984 */ /* 0x000fe20000000800 */
[----:B------:R-:W-:-:S03]  /*02c0*/  ISETP.NE.AND P0, PT, R3, RZ, PT ;  /* 0x000000ff0300720c */ /* 0x000fc60003f05270 */
[----:B01----:R-:W0:Y:S02]  /*02d0*/  LDS R5, [R2] ;  /* 0x0000000002057984 */ /* 0x003e240000000800 */
[----:B0-----:R-:W-:-:S05]  /*02e0*/  IMAD.IADD R5, R4, 0x1, R5 ;  /* 0x0000000104057824 */ /* 0x001fca00078e0205 */
[----:B------:R-:W-:Y:S04]  /*02f0*/  STS [R2], R5 ;  /* 0x0000000502007388 */ /* 0x000fe80000000800 */
[----:B------:R-:W-:Y:S04]  /*0300*/  LDS R4, [R2+0x40] ;  /* 0x0000400002047984 */ /* 0x000fe80000000800 */
[----:B------:R-:W0:Y:S02]  /*0310*/  LDS R7, [R2] ;  /* 0x0000000002077984 */ /* 0x000e240000000800 */
[----:B0-----:R-:W-:-:S05]  /*0320*/  IADD3 R7, PT, PT, R4, R7, RZ ;  /* 0x0000000704077210 */ /* 0x001fca0007ffe0ff */
[----:B------:R-:W-:Y:S04]  /*0330*/  STS [R2], R7 ;  /* 0x0000000702007388 */ /* 0x000fe80000000800 */
[----:B------:R-:W-:Y:S04]  /*0340*/  LDS R4, [R2+0x20] ;  /* 0x0000200002047984 */ /* 0x000fe80000000800 */
[----:B------:R-:W0:Y:S02]  /*0350*/  LDS R9, [R2] ;  /* 0x0000000002097984 */ /* 0x000e240000000800 */
        /* <DEDUP_REMOVED lines=13> */
[----:B------:R0:W-:Y:S01]  /*0430*/  STS [R2], R7 ;  /* 0x0000000702007388 */ /* 0x0001e20000000800 */
[----:B------:R-:W-:Y:S05]  /*0440*/  @P0 EXIT ;  /* 0x000000000000094d */ /* 0x000fea0003800000 */
[----:B------:R-:W1:Y:S01]  /*0450*/  LDS R5, [UR4] ;  /* 0x00000004ff057984 */ /* 0x000e620008000800 */
[----:B0-----:R-:W0:Y:S02]  /*0460*/  LDC.64 R2, c[0x0][0x388] ;  /* 0x0000e200ff027b82 */ /* 0x001e240000000a00 */
[----:B0-----:R-:W-:-:S05]  /*0470*/  IMAD.WIDE.U32 R2, R0, 0x4, R2 ;  /* 0x0000000400027825 */ /* 0x001fca00078e0002 */
[----:B-1----:R-:W-:Y:S01]  /*0480*/  STG.E desc[UR6][R2.64], R5 ;  /* 0x0000000502007986 */ /* 0x002fe2000c101906 */
[----:B------:R-:W-:Y:S05]  /*0490*/  EXIT ;  /* 0x000000000000794d */ /* 0x000fea0003800000 */
.L_x_5:
[----:B------:R-:W-:-:S00]  /*04a0*/  BRA `(.L_x_5) ;  /* 0xfffffffc00fc7947 */ /* 0x000fc0000383ffff */
[----:B------:R-:W-:-:S00]  /*04b0*/  NOP ;  /* 0x0000000000007918 */ /* 0x000fc00000000000 */
        /* <DEDUP_REMOVED lines=12> */
.L_x_26:


//--------------------- .text._Z9compute_rPiPdS0_ --------------------------
	.section	.text._Z9compute_rPiPdS0_,"ax",@progbits
	.align	128
        .global         _Z9compute_rPiPdS0_
        .type           _Z9compute_rPiPdS0_,@function
        .size           _Z9compute_rPiPdS0_,(.L_x_25 - _Z9compute_rPiPdS0_)
        .other          _Z9compute_rPiPdS0_,@"STO_CUDA_ENTRY STV_DEFAULT"
_Z9compute_rPiPdS0_:
.text._Z9compute_rPiPdS0_:
[----:B------:R-:W-:Y:S01]  /*0000*/  LDC R1, c[0x0][0x37c] ;  /* 0x0000df00ff017b82 */ /* 0x000fe20000000800 */
[----:B------:R-:W0:Y:S07]  /*0010*/  S2R R2, SR_TID.X ;  /* 0x0000000000027919 */ /* 0x000e2e0000002100 */
[----:B------:R-:W0:Y:S08]  /*0020*/  S2UR UR4, SR_CTAID.X ;  /* 0x00000000000479c3 */ /* 0x000e300000002500 */
[----:B------:R-:W0:Y:S01]  /*0030*/  LDC R3, c[0x0][0x360] ;  /* 0x0000d800ff037b82 */ /* 0x000e220000000800 */
[----:B------:R-:W1:Y:S01]  /*0040*/  LDCU UR5, c[0x0][0x370] ;  /* 0x00006e00ff0577ac */ /* 0x000e620008000800 */
[----:B0-----:R-:W-:-:S02]  /*0050*/  IMAD R2, R3, UR4, R2 ;  /* 0x0000000403027c24 */ /* 0x001fc4000f8e0202 */
[----:B-1----:R-:W-:-:S03]  /*0060*/  IMAD R3, R3, UR5, RZ ;  /* 0x0000000503037c24 */ /* 0x002fc6000f8e02ff */
[----:B------:R-:W-:-:S13]  /*0070*/  ISETP.GT.AND P0, PT, R2, 0x98967f, PT ;  /* 0x0098967f0200780c */ /* 0x000fda0003f04270 */
[----:B------:R-:W-:Y:S05]  /*0080*/  @P0 EXIT ;  /* 0x000000000000094d */ /* 0x000fea0003800000 */
[----:B------:R-:W0:Y:S01]  /*0090*/  I2F.U32.RP R6, R3 ;  /* 0x0000000300067306 */ /* 0x000e220000209000 */
[C---:B------:R-:W-:Y:S01]  /*00a0*/  IADD3 R0, PT, PT, R3.reuse, R2, RZ ;  /* 0x0000000203007210 */ /* 0x040fe20007ffe0ff */
[----:B------:R-:W-:Y:S01]  /*00b0*/  IMAD.MOV R9, RZ, RZ, -R3 ;  /* 0x000000ffff097224 */ /* 0x000fe200078e0a03 */
[----:B------:R-:W-:Y:S01]  /*00c0*/  ISETP.NE.U32.AND P2, PT, R3, RZ, PT ;  /* 0x000000ff0300720c */ /* 0x000fe20003f45070 */
[----:B------:R-:W1:Y:S01]  /*00d0*/  LDCU.64 UR4, c[0x0][0x358] ;  /* 0x00006b00ff0477ac */ /* 0x000e620008000a00 */
[C---:B------:R-:W-:Y:S01]  /*00e0*/  ISETP.GE.AND P0, PT, R0.reuse, 0x989680, PT ;  /* 0x009896800000780c */ /* 0x040fe20003f06270 */
[----:B------:R-:W-:Y:S01]  /*00f0*/  BSSY.RECONVERGENT B0, `(.L_x_6) ;  /* 0x0000043000007945 */ /* 0x000fe20003800200 */
[----:B------:R-:W-:Y:S02]  /*0100*/  VIMNMX R7, PT, PT, R0, 0x989680, !PT ;  /* 0x0098968000077848 */ /* 0x000fe40007fe0100 */
[----:B------:R-:W-:-:S04]  /*0110*/  SEL R16, RZ, 0x1, P0 ;  /* 0x00000001ff107807 */ /* 0x000fc80000000000 */
[----:B------:R-:W-:Y:S01]  /*0120*/  IADD3 R0, PT, PT, R7, -R0, -R16 ;  /* 0x8000000007007210 */ /* 0x000fe20007ffe810 */
[----:B0-----:R-:W0:Y:S02]  /*0130*/  MUFU.RCP R6, R6 ;  /* 0x0000000600067308 */ /* 0x001e240000001000 */
[----:B0-----:R-:W-:-:S06]  /*0140*/  VIADD R4, R6, 0xffffffe ;  /* 0x0ffffffe06047836 */ /* 0x001fcc0000000000 */
[----:B------:R0:W2:Y:S02]  /*0150*/  F2I.FTZ.U32.TRUNC.NTZ R5, R4 ;  /* 0x0000000400057305 */ /* 0x0000a4000021f000 */
[----:B0-----:R-:W-:Y:S02]  /*0160*/  IMAD.MOV.U32 R4, RZ, RZ, RZ ;  /* 0x000000ffff047224 */ /* 0x001fe400078e00ff */
[----:B--2---:R-:W-:-:S04]  /*0170*/  IMAD R9, R9, R5, RZ ;  /* 0x0000000509097224 */ /* 0x004fc800078e02ff */
[----:B------:R-:W-:-:S06]  /*0180*/  IMAD.HI.U32 R5, R5, R9, R4 ;  /* 0x0000000905057227 */ /* 0x000fcc00078e0004 */
[----:B------:R-:W-:-:S04]  /*0190*/  IMAD.HI.U32 R5, R5, R0, RZ ;  /* 0x0000000005057227 */ /* 0x000fc800078e00ff */
[----:B------:R-:W-:-:S04]  /*01a0*/  IMAD.MOV R4, RZ, RZ, -R5 ;  /* 0x000000ffff047224 */ /* 0x000fc800078e0a05 */
[----:B------:R-:W-:-:S05]  /*01b0*/  IMAD R0, R3, R4, R0 ;  /* 0x0000000403007224 */ /* 0x000fca00078e0200 */
[----:B------:R-:W-:-:S13]  /*01c0*/  ISETP.GE.U32.AND P0, PT, R0, R3, PT ;  /* 0x000000030000720c */ /* 0x000fda0003f06070 */
[----:B------:R-:W-:Y:S01]  /*01d0*/  @P0 IADD3 R0, PT, PT, -R3, R0, RZ ;  /* 0x0000000003000210 */ /* 0x000fe20007ffe1ff */
[----:B------:R-:W-:-:S03]  /*01e0*/  @P0 VIADD R5, R5, 0x1 ;  /* 0x0000000105050836 */ /* 0x000fc60000000000 */
[----:B------:R-:W-:-:S13]  /*01f0*/  ISETP.GE.U32.AND P1, PT, R0, R3, PT ;  /* 0x000000030000720c */ /* 0x000fda0003f26070 */
[----:B------:R-:W-:Y:S01]  /*0200*/  @P1 VIADD R5, R5, 0x1 ;  /* 0x0000000105051836 */ /* 0x000fe20000000000 */
[----:B------:R-:W-:-:S04]  /*0210*/  @!P2 LOP3.LUT R5, RZ, R3, RZ, 0x33, !PT ;  /* 0x00000003ff05a212 */ /* 0x000fc800078e33ff */
[----:B------:R-:W-:-:S04]  /*0220*/  IADD3 R16, PT, PT, R16, R5, RZ ;  /* 0x0000000510107210 */ /* 0x000fc80007ffe0ff */
[----:B------:R-:W-:-:S04]  /*0230*/  LOP3.LUT R0, R16, 0x3, RZ, 0xc0, !PT ;  /* 0x0000000310007812 */ /* 0x000fc800078ec0ff */
[----:B------:R-:W-:-:S13]  /*0240*/  ISETP.NE.AND P0, PT, R0, 0x3, PT ;  /* 0x000000030000780c */ /* 0x000fda0003f05270 */
[----:B-1----:R-:W-:Y:S05]  /*0250*/  @!P0 BRA `(.L_x_7) ;  /* 0x0000000000b08947 */ /* 0x002fea0003800000 */
[----:B------:R-:W0:Y:S01]  /*0260*/  LDC.64 R18, c[0x0][0x390] ;  /* 0x0000e400ff127b82 */ /* 0x000e220000000a00 */
[----:B------:R-:W-:-:S05]  /*0270*/  VIADD R0, R16, 0x1 ;  /* 0x0000000110007836 */ /* 0x000fca0000000000 */
[----:B------:R-:W-:Y:S02]  /*0280*/  LOP3.LUT R0, R0, 0x3, RZ, 0xc0, !PT ;  /* 0x0000000300007812 */ /* 0x000fe400078ec0ff */
[----:B------:R-:W1:Y:S03]  /*0290*/  LDC.64 R22, c[0x0][0x380] ;  /* 0x0000e000ff167b82 */ /* 0x000e660000000a00 */
[----:B------:R-:W-:-:S05]  /*02a0*/  IMAD.MOV R14, RZ, RZ, -R0 ;  /* 0x000000ffff0e7224 */ /* 0x000fca00078e0a00 */
[----:B------:R-:W2:Y:S02]  /*02b0*/  LDC.64 R12, c[0x0][0x388] ;  /* 0x0000e200ff0c7b82 */ /* 0x000ea40000000a00 */
.L_x_10:
[----:B0--3--:R-:W-:-:S04]  /*02c0*/  IMAD.WIDE R4, R2, 0x8, R18 ;  /* 0x0000000802047825 */ /* 0x009fc800078e0212 */
[----:B--2---:R-:W-:Y:S02]  /*02d0*/  IMAD.WIDE R6, R2, 0x8, R12 ;  /* 0x0000000802067825 */ /* 0x004fe400078e020c */
[----:B------:R-:W2:Y:S04]  /*02e0*/  LDG.E.64 R4, desc[UR4][R4.64] ;  /* 0x0000000404047981 */ /* 0x000ea8000c1e1b00 */
[----:B------:R-:W3:Y:S01]  /*02f0*/  LDG.E.64 R6, desc[UR4][R6.64] ;  /* 0x0000000406067981 */ /* 0x000ee2000c1e1b00 */
[----:B------:R-:W-:Y:S01]  /*0300*/  IMAD.MOV.U32 R26, RZ, RZ, 0x0 ;  /* 0x00000000ff1a7424 */ /* 0x000fe200078e00ff */
[----:B------:R-:W-:Y:S01]  /*0310*/  IADD3 R14, PT, PT, R14, 0x1, RZ ;  /* 0x000000010e0e7810 */ /* 0x000fe20007ffe0ff */
[----:B------:R-:W-:Y:S01]  /*0320*/  IMAD.MOV.U32 R27, RZ, RZ, 0x3fd80000 ;  /* 0x3fd80000ff1b7424 */ /* 0x000fe200078e00ff */
[----:B------:R-:W-:Y:S01]  /*0330*/  BSSY.RECONVERGENT B1, `(.L_x_8) ;  /* 0x0000019000017945 */ /* 0x000fe20003800200 */
[----:B-1----:R-:W-:Y:S01]  /*0340*/  IMAD.WIDE R10, R2, 0x4, R22 ;  /* 0x00000004020a7825 */ /* 0x002fe200078e0216 */
[----:B------:R-:W-:Y:S01]  /*0350*/  ISETP.NE.AND P0, PT, R14, RZ, PT ;  /* 0x000000ff0e00720c */ /* 0x000fe20003f05270 */
[----:B--2---:R-:W-:-:S08]  /*0360*/  DMUL R24, R4, R4 ;  /* 0x0000000404187228 */ /* 0x004fd00000000000 */
[----:B---3--:R-:W-:-:S06]  /*0370*/  DFMA R24, R6, R6, R24 ;  /* 0x000000060618722b */ /* 0x008fcc0000000018 */
[----:B------:R-:W0:Y:S04]  /*0380*/  MUFU.RSQ64H R21, R25 ;  /* 0x0000001900157308 */ /* 0x000e280000001c00 */
[----:B------:R-:W-:-:S04]  /*0390*/  IADD3 R20, PT, PT, R25, -0x3500000, RZ ;  /* 0xfcb0000019147810 */ /* 0x000fc80007ffe0ff */
[----:B------:R-:W-:Y:S02]  /*03a0*/  ISETP.GE.U32.AND P1, PT, R20, 0x7ca00000, PT ;  /* 0x7ca000001400780c */ /* 0x000fe40003f26070 */
[----:B0-----:R-:W-:-:S08]  /*03b0*/  DMUL R8, R20, R20 ;  /* 0x0000001414087228 */ /* 0x001fd00000000000 */
[----:B------:R-:W-:-:S08]  /*03c0*/  DFMA R8, R24, -R8, 1 ;  /* 0x3ff000001808742b */ /* 0x000fd00000000808 */
[----:B------:R-:W-:Y:S02]  /*03d0*/  DFMA R26, R8, R26, 0.5 ;  /* 0x3fe00000081a742b */ /* 0x000fe4000000001a */
[----:B------:R-:W-:-:S08]  /*03e0*/  DMUL R8, R20, R8 ;  /* 0x0000000814087228 */ /* 0x000fd00000000000 */
[----:B------:R-:W-:-:S08]  /*03f0*/  DFMA R26, R26, R8, R20 ;  /* 0x000000081a1a722b */ /* 0x000fd00000000014 */
[----:B------:R-:W-:Y:S02]  /*0400*/  DMUL R8, R24, R26 ;  /* 0x0000001a18087228 */ /* 0x000fe40000000000 */
[----:B------:R-:W-:Y:S02]  /*0410*/  VIADD R5, R27, 0xfff00000 ;  /* 0xfff000001b057836 */ /* 0x000fe40000000000 */
[----:B------:R-:W-:-:S04]  /*0420*/  IMAD.MOV.U32 R4, RZ, RZ, R26 ;  /* 0x000000ffff047224 */ /* 0x000fc800078e001a */
[----:B------:R-:W-:-:S08]  /*0430*/  DFMA R6, R8, -R8, R24 ;  /* 0x800000080806722b */ /* 0x000fd00000000018 */
[----:B------:R-:W-:Y:S01]  /*0440*/  DFMA R28, R6, R4, R8 ;  /* 0x00000004061c722b */ /* 0x000fe20000000008 */
[----:B------:R-:W-:Y:S10]  /*0450*/  @!P1 BRA `(.L_x_9) ;  /* 0x0000000000189947 */ /* 0x000ff40003800000 */
[----:B------:R-:W-:Y:S01]  /*0460*/  MOV R0, R26 ;  /* 0x0000001a00007202 */ /* 0x000fe20000000f00 */
[----:B------:R-:W-:Y:S01]  /*0470*/  IMAD.MOV.U32 R21, RZ, RZ, R25 ;  /* 0x000000ffff157224 */ /* 0x000fe200078e0019 */
[----:B------:R-:W-:-:S07]  /*0480*/  MOV R4, 0x4a0 ;  /* 0x000004a000047802 */ /* 0x000fce0000000f00 */
[----:B------:R-:W-:Y:S05]  /*0490*/  CALL.REL.NOINC `($__internal_0_$__cuda_sm20_dsqrt_rn_f64_mediumpath_v1) ;  /* 0x0000000800687944 */ /* 0x000fea0003c00000 */
[----:B------:R-:W-:Y:S01]  /*04a0*/  IMAD.MOV.U32 R28, RZ, RZ, R0 ;  /* 0x000000ffff1c7224 */ /* 0x000fe200078e0000 */
[----:B------:R-:W-:-:S07]  /*04b0*/  MOV R29, R5 ;  /* 0x00000005001d7202 */ /* 0x000fce0000000f00 */
.L_x_9:
[----:B------:R-:W-:Y:S05]  /*04c0*/  BSYNC.RECONVERGENT B1 ;  /* 0x0000000000017941 */ /* 0x000fea0003800200 */
.L_x_8:
[----:B------:R-:W-:Y:S01]  /*04d0*/  DSETP.GTU.AND P1, PT, R28, 1, PT ;  /* 0x3ff000001c00742a */ /* 0x000fe20003f2c000 */
[----:B------:R-:W-:-:S05]  /*04e0*/  IMAD.IADD R2, R3, 0x1, R2 ;  /* 0x0000000103027824 */ /* 0x000fca00078e0202 */
[----:B------:R-:W-:-:S05]  /*04f0*/  SEL R5, RZ, 0x1, P1 ;  /* 0x00000001ff057807 */ /* 0x000fca0000800000 */
[----:B------:R3:W-:Y:S01]  /*0500*/  STG.E desc[UR4][R10.64], R5 ;  /* 0x000000050a007986 */ /* 0x0007e2000c101904 */
[----:B------:R-:W-:Y:S05]  /*0510*/  @P0 BRA `(.L_x_10) ;  /* 0xfffffffc00680947 */ /* 0x000fea000383ffff */
.L_x_7:
[----:B------:R-:W-:Y:S05]  /*0520*/  BSYNC.RECONVERGENT B0 ;  /* 0x0000000000007941 */ /* 0x000fea0003800200 */
.L_x_6:
[----:B------:R-:W0:Y:S01]  /*0530*/  LDC.64 R14, c[0x0][0x390] ;  /* 0x0000e400ff0e7b82 */ /* 0x000e220000000a00 */
[----:B------:R-:W-:-:S07]  /*0540*/  ISETP.GE.U32.AND P0, PT, R16, 0x3, PT ;  /* 0x000000031000780c */ /* 0x000fce0003f06070 */
[----:B------:R-:W1:Y:S08]  /*0550*/  LDC.64 R12, c[0x0][0x388] ;  /* 0x0000e200ff0c7b82 */ /* 0x000e700000000a00 */
[----:B---3--:R-:W2:Y:S01]  /*0560*/  LDC.64 R10, c[0x0][0x380] ;  /* 0x0000e000ff0a7b82 */ /* 0x008ea20000000a00 */
[----:B------:R-:W-:Y:S05]  /*0570*/  @!P0 EXIT ;  /* 0x000000000000894d */ /* 0x000fea0003800000 */
.L_x_19:
[----:B0-----:R-:W-:-:S05]  /*0580*/  IMAD.WIDE R18, R2, 0x8, R14 ;  /* 0x0000000802127825 */ /* 0x001fca00078e020e */
[----:B------:R-:W3:Y:S01]  /*0590*/  LDG.E.64 R4, desc[UR4][R18.64] ;  /* 0x0000000412047981 */ /* 0x000ee2000c1e1b00 */
[----:B-1----:R-:W-:-:S05]  /*05a0*/  IMAD.WIDE R22, R2, 0x8, R12 ;  /* 0x0000000802167825 */ /* 0x002fca00078e020c */
[----:B------:R-:W4:Y:S01]  /*05b0*/  LDG.E.64 R24, desc[UR4][R22.64] ;  /* 0x0000000416187981 */ /* 0x000f22000c1e1b00 */
[----:B------:R-:W-:Y:S01]  /*05c0*/  MOV R6, 0x0 ;  /* 0x0000000000067802 */ /* 0x000fe20000000f00 */
[----:B------:R-:W-:Y:S01]  /*05d0*/  IMAD.MOV.U32 R7, RZ, RZ, 0x3fd80000 ;  /* 0x3fd80000ff077424 */ /* 0x000fe200078e00ff */
[----:B------:R-:W-:Y:S01]  /*05e0*/  BSSY.RECONVERGENT B0, `(.L_x_11) ;  /* 0x0000017000007945 */ /* 0x000fe20003800200 */
[----:B---3--:R-:W-:-:S08]  /*05f0*/  DMUL R4, R4, R4 ;  /* 0x0000000404047228 */ /* 0x008fd00000000000 */
[----:B----4-:R-:W-:-:S06]  /*0600*/  DFMA R24, R24, R24, R4 ;  /* 0x000000181818722b */ /* 0x010fcc0000000004 */
[----:B------:R-:W0:Y:S04]  /*0610*/  MUFU.RSQ64H R21, R25 ;  /* 0x0000001900157308 */ /* 0x000e280000001c00 */
[----:B------:R-:W-:-:S05]  /*0620*/  VIADD R20, R25, 0xfcb00000 ;  /* 0xfcb0000019147836 */ /* 0x000fca0000000000 */
[----:B------:R-:W-:Y:S01]  /*0630*/  ISETP.GE.U32.AND P0, PT, R20, 0x7ca00000, PT ;  /* 0x7ca000001400780c */ /* 0x000fe20003f06070 */
[----:B0-----:R-:W-:-:S08]  /*0640*/  DMUL R4, R20, R20 ;  /* 0x0000001414047228 */ /* 0x001fd00000000000 */
[----:B------:R-:W-:-:S08]  /*0650*/  DFMA R4, R24, -R4, 1 ;  /* 0x3ff000001804742b */ /* 0x000fd00000000804 */
[----:B------:R-:W-:Y:S02]  /*0660*/  DFMA R6, R4, R6, 0.5 ;  /* 0x3fe000000406742b */ /* 0x000fe40000000006 */
[----:B------:R-:W-:-:S08]  /*0670*/  DMUL R4, R20, R4 ;  /* 0x0000000414047228 */ /* 0x000fd00000000000 */
[----:B------:R-:W-:-:S08]  /*0680*/  DFMA R26, R6, R4, R20 ;  /* 0x00000004061a722b */ /* 0x000fd00000000014 */
[----:B------:R-:W-:Y:S02]  /*0690*/  DMUL R8, R24, R26 ;  /* 0x0000001a18087228 */ /* 0x000fe40000000000 */
[----:B------:R-:W-:Y:S01]  /*06a0*/  VIADD R5, R27, 0xfff00000 ;  /* 0xfff000001b057836 */ /* 0x000fe20000000000 */
[----:B------:R-:W-:-:S05]  /*06b0*/  MOV R4, R26 ;  /* 0x0000001a00047202 */ /* 0x000fca0000000f00 */
[----:B------:R-:W-:-:S08]  /*06c0*/  DFMA R6, R8, -R8, R24 ;  /* 0x800000080806722b */ /* 0x000fd00000000018 */
[----:B------:R-:W-:Y:S01]  /*06d0*/  DFMA R16, R6, R4, R8 ;  /* 0x000000040610722b */ /* 0x000fe20000000008 */
[----:B------:R-:W-:Y:S10]  /*06e0*/  @!P0 BRA `(.L_x_12) ;  /* 0x0000000000188947 */ /* 0x000ff40003800000 */
[----:B------:R-:W-:Y:S01]  /*06f0*/  IMAD.MOV.U32 R0, RZ, RZ, R26 ;  /* 0x000000ffff007224 */ /* 0x000fe200078e001a */
[----:B------:R-:W-:Y:S01]  /*0700*/  MOV R4, 0x730 ;  /* 0x0000073000047802 */ /* 0x000fe20000000f00 */
[----:B------:R-:W-:-:S07]  /*0710*/  IMAD.MOV.U32 R21, RZ, RZ, R25 ;  /* 0x000000ffff157224 */ /* 0x000fce00078e0019 */
[----:B--2---:R-:W-:Y:S05]  /*0720*/  CALL.REL.NOINC `($__internal_0_$__cuda_sm20_dsqrt_rn_f64_mediumpath_v1) ;  /* 0x0000000400c47944 */ /* 0x004fea0003c00000 */
[----:B------:R-:W-:Y:S01]  /*0730*/  MOV R16, R0 ;  /* 0x0000000000107202 */ /* 0x000fe20000000f00 */
[----:B------:R-:W-:-:S07]  /*0740*/  IMAD.MOV.U32 R17, RZ, RZ, R5 ;  /* 0x000000ffff117224 */ /* 0x000fce00078e0005 */
.L_x_12:
[----:B------:R-:W-:Y:S05]  /*0750*/  BSYNC.RECONVERGENT B0 ;  /* 0x0000000000007941 */ /* 0x000fea0003800200 */
.L_x_11:
[----:B------:R-:W-:Y:S01]  /*0760*/  DSETP.GTU.AND P0, PT, R16, 1, PT ;  /* 0x3ff000001000742a */ /* 0x000fe20003f0c000 */
[----:B------:R-:W-:-:S04]  /*0770*/  IMAD.WIDE R18, R3, 0x8, R18 ;  /* 0x0000000803127825 */ /* 0x000fc800078e0212 */
[----:B--2---:R-:W-:Y:S01]  /*0780*/  IMAD.WIDE R16, R2, 0x4, R10 ;  /* 0x0000000402107825 */ /* 0x004fe200078e020a */
[----:B------:R-:W-:-:S05]  /*0790*/  SEL R7, RZ, 0x1, P0 ;  /* 0x00000001ff077807 */ /* 0x000fca0000000000 */
[----:B------:R0:W-:Y:S01]  /*07a0*/  STG.E desc[UR4][R16.64], R7 ;  /* 0x0000000710007986 */ /* 0x0001e2000c101904 */
[----:B------:R-:W-:-:S03]  /*07b0*/  IMAD.WIDE R22, R3, 0x8, R22 ;  /* 0x0000000803167825 */ /* 0x000fc600078e0216 */
[----:B------:R-:W2:Y:S04]  /*07c0*/  LDG.E.64 R4, desc[UR4][R18.64] ;  /* 0x0000000412047981 */ /* 0x000ea8000c1e1b00 */
[----:B------:R-:W3:Y:S01]  /*07d0*/  LDG.E.64 R24, desc[UR4][R22.64] ;  /* 0x0000000416187981 */ /* 0x000ee2000c1e1b00 */
[----:B------:R-:W-:Y:S01]  /*07e0*/  MOV R26, 0x0 ;  /* 0x00000000001a7802 */ /* 0x000fe20000000f00 */
[----:B------:R-:W-:Y:S01]  /*07f0*/  IMAD.MOV.U32 R27, RZ, RZ, 0x3fd80000 ;  /* 0x3fd80000ff1b7424 */ /* 0x000fe200078e00ff */
[----:B------:R-:W-:Y:S01]  /*0800*/  BSSY.RECONVERGENT B0, `(.L_x_13) ;  /* 0x0000017000007945 */ /* 0x000fe20003800200 */
[----:B--2---:R-:W-:-:S08]  /*0810*/  DMUL R4, R4, R4 ;  /* 0x0000000404047228 */ /* 0x004fd00000000000 */
[----:B---3--:R-:W-:-:S06]  /*0820*/  DFMA R24, R24, R24, R4 ;  /* 0x000000181818722b */ /* 0x008fcc0000000004 */
[----:B------:R-:W1:Y:S04]  /*0830*/  MUFU.RSQ64H R21, R25 ;  /* 0x0000001900157308 */ /* 0x000e680000001c00 */
[----:B------:R-:W-:-:S05]  /*0840*/  VIADD R20, R25, 0xfcb00000 ;  /* 0xfcb0000019147836 */ /* 0x000fca0000000000 */
[----:B------:R-:W-:Y:S01]  /*0850*/  ISETP.GE.U32.AND P0, PT, R20, 0x7ca00000, PT ;  /* 0x7ca000001400780c */ /* 0x000fe20003f06070 */
[----:B-1----:R-:W-:-:S08]  /*0860*/  DMUL R4, R20, R20 ;  /* 0x0000001414047228 */ /* 0x002fd00000000000 */
[----:B------:R-:W-:-:S08]  /*0870*/  DFMA R4, R24, -R4, 1 ;  /* 0x3ff000001804742b */ /* 0x000fd00000000804 */
[----:B------:R-:W-:Y:S02]  /*0880*/  DFMA R26, R4, R26, 0.5 ;  /* 0x3fe00000041a742b */ /* 0x000fe4000000001a */
[----:B------:R-:W-:-:S08]  /*0890*/  DMUL R4, R20, R4 ;  /* 0x0000000414047228 */ /* 0x000fd00000000000 */
[----:B------:R-:W-:-:S08]  /*08a0*/  DFMA R26, R26, R4, R20 ;  /* 0x000000041a1a722b */ /* 0x000fd00000000014 */
[----:B------:R-:W-:Y:S02]  /*08b0*/  DMUL R8, R24, R26 ;  /* 0x0000001a18087228 */ /* 0x000fe40000000000 */
[----:B------:R-:W-:Y:S01]  /*08c0*/  VIADD R5, R27, 0xfff00000 ;  /* 0xfff000001b057836 */ /* 0x000fe20000000000 */
[----:B------:R-:W-:-:S05]  /*08d0*/  MOV R4, R26 ;  /* 0x0000001a00047202 */ /* 0x000fca0000000f00 */
[----:B0-----:R-:W-:-:S08]  /*08e0*/  DFMA R6, R8, -R8, R24 ;  /* 0x800000080806722b */ /* 0x001fd00000000018 */
[----:B------:R-:W-:Y:S01]  /*08f0*/  DFMA R28, R6, R4, R8 ;  /* 0x00000004061c722b */ /* 0x000fe20000000008 */
[----:B------:R-:W-:Y:S10]  /*0900*/  @!P0 BRA `(.L_x_14) ;  /* 0x0000000000188947 */ /* 0x000ff40003800000 */
[----:B------:R-:W-:Y:S01]  /*0910*/  IMAD.MOV.U32 R0, RZ, RZ, R26 ;  /* 0x000000ffff007224 */ /* 0x000fe200078e001a */
[----:B------:R-:W-:Y:S02]  /*0920*/  MOV R21, R25 ;  /* 0x0000001900157202 */ /* 0x000fe40000000f00 */
[----:B------:R-:W-:-:S07]  /*0930*/  MOV R4, 0x950 ;  /* 0x0000095000047802 */ /* 0x000fce0000000f00 */
[----:B------:R-:W-:Y:S05]  /*0940*/  CALL.REL.NOINC `($__internal_0_$__cuda_sm20_dsqrt_rn_f64_mediumpath_v1) ;  /* 0x00000004003c7944 */ /* 0x000fea0003c00000 */
[----:B------:R-:W-:Y:S01]  /*0950*/  IMAD.MOV.U32 R28, RZ, RZ, R0 ;  /* 0x000000ffff1c7224 */ /* 0x000fe200078e0000 */
[----:B------:R-:W-:-:S07]  /*0960*/  MOV R29, R5 ;  /* 0x00000005001d7202 */ /* 0x000fce0000000f00 */
.L_x_14:
[----:B------:R-:W-:Y:S05]  /*0970*/  BSYNC.RECONVERGENT B0 ;  /* 0x0000000000007941 */ /* 0x000fea0003800200 */
.L_x_13:
[----:B------:R-:W-:Y:S01]  /*0980*/  DSETP.GTU.AND P0, PT, R28, 1, PT ;  /* 0x3ff000001c00742a */ /* 0x000fe20003f0c000 */
[----:B------:R-:W-:-:S04]  /*0990*/  IMAD.WIDE R16, R3, 0x4, R16 ;  /* 0x0000000403107825 */ /* 0x000fc800078e0210 */
[----:B------:R-:W-:Y:S01]  /*09a0*/  IMAD.WIDE R18, R3, 0x8, R18 ;  /* 0x0000000803127825 */ /* 0x000fe200078e0212 */
        /* <DEDUP_REMOVED lines=19> */
[----:B------:R-:W-:Y:S01]  /*0ae0*/  IADD3 R5, PT, PT, R27, -0x100000, RZ ;  /* 0xfff000001b057810 */ /* 0x000fe20007ffe0ff */
[----:B------:R-:W-:-:S05]  /*0af0*/  IMAD.MOV.U32 R4, RZ, RZ, R26 ;  /* 0x000000ffff047224 */ /* 0x000fca00078e001a */
[----:B0-----:R-:W-:-:S08]  /*0b00*/  DFMA R6, R8, -R8, R24 ;  /* 0x800000080806722b */ /* 0x001fd00000000018 */
[----:B------:R-:W-:Y:S01]  /*0b10*/  DFMA R28, R6, R4, R8 ;  /* 0x00000004061c722b */ /* 0x000fe20000000008 */
[----:B------:R-:W-:Y:S10]  /*0b20*/  @!P0 BRA `(.L_x_16) ;  /* 0x0000000000188947 */ /* 0x000ff40003800000 */
[----:B------:R-:W-:Y:S01]  /*0b30*/  MOV R0, R26 ;  /* 0x0000001a00007202 */ /* 0x000fe20000000f00 */
[----:B------:R-:W-:Y:S01]  /*0b40*/  IMAD.MOV.U32 R21, RZ, RZ, R25 ;  /* 0x000000ffff157224 */ /* 0x000fe200078e0019 */
[----:B------:R-:W-:-:S07]  /*0b50*/  MOV R4, 0xb70 ;  /* 0x00000b7000047802 */ /* 0x000fce0000000f00 */
[----:B------:R-:W-:Y:S05]  /*0b60*/  CALL.REL.NOINC `($__internal_0_$__cuda_sm20_dsqrt_rn_f64_mediumpath_v1) ;  /* 0x0000000000b47944 */ /* 0x000fea0003c00000 */
[----:B------:R-:W-:Y:S01]  /*0b70*/  MOV R28, R0 ;  /* 0x00000000001c7202 */ /* 0x000fe20000000f00 */
[----:B------:R-:W-:-:S07]  /*0b80*/  IMAD.MOV.U32 R29, RZ, RZ, R5 ;  /* 0x000000ffff1d7224 */ /* 0x000fce00078e0005 */
.L_x_16:
[----:B------:R-:W-:Y:S05]  /*0b90*/  BSYNC.RECONVERGENT B0 ;  /* 0x0000000000007941 */ /* 0x000fea0003800200 */
.L_x_15:
        /* <DEDUP_REMOVED lines=8> */
[----:B------:R-:W-:Y:S01]  /*0c20*/  IMAD.MOV.U32 R6, RZ, RZ, 0x0 ;  /* 0x00000000ff067424 */ /* 0x000fe200078e00ff */
[----:B------:R-:W-:Y:S01]  /*0c30*/  MOV R7, 0x3fd80000 ;  /* 0x3fd8000000077802 */ /* 0x000fe20000000f00 */
[----:B------:R-:W-:Y:S01]  /*0c40*/  BSSY.RECONVERGENT B0, `(.L_x_17) ;  /* 0x0000017000007945 */ /* 0x000fe20003800200 */
[----:B--2---:R-:W-:-:S08]  /*0c50*/  DMUL R24, R18, R18 ;  /* 0x0000001212187228 */ /* 0x004fd00000000000 */
[----:B---3--:R-:W-:-:S06]  /*0c60*/  DFMA R24, R22, R22, R24 ;  /* 0x000000161618722b */ /* 0x008fcc0000000018 */
[----:B------:R-:W1:Y:S04]  /*0c70*/  MUFU.RSQ64H R21, R25 ;  /* 0x0000001900157308 */ /* 0x000e680000001c00 */
[----:B------:R-:W-:-:S04]  /*0c80*/  IADD3 R20, PT, PT, R25, -0x3500000, RZ ;  /* 0xfcb0000019147810 */ /* 0x000fc80007ffe0ff */
[----:B------:R-:W-:Y:S02]  /*0c90*/  ISETP.GE.U32.AND P0, PT, R20, 0x7ca00000, PT ;  /* 0x7ca000001400780c */ /* 0x000fe40003f06070 */
[----:B-1----:R-:W-:-:S08]  /*0ca0*/  DMUL R4, R20, R20 ;  /* 0x0000001414047228 */ /* 0x002fd00000000000 */
[----:B------:R-:W-:-:S08]  /*0cb0*/  DFMA R4, R24, -R4, 1 ;  /* 0x3ff000001804742b */ /* 0x000fd00000000804 */
[----:B------:R-:W-:Y:S02]  /*0cc0*/  DFMA R6, R4, R6, 0.5 ;  /* 0x3fe000000406742b */ /* 0x000fe40000000006 */
[----:B------:R-:W-:-:S08]  /*0cd0*/  DMUL R4, R20, R4 ;  /* 0x0000000414047228 */ /* 0x000fd00000000000 */
[----:B------:R-:W-:-:S08]  /*0ce0*/  DFMA R26, R6, R4, R20 ;  /* 0x00000004061a722b */ /* 0x000fd00000000014 */
[----:B0-----:R-:W-:Y:S02]  /*0cf0*/  DMUL R8, R24, R26 ;  /* 0x0000001a18087228 */ /* 0x001fe40000000000 */
[----:B------:R-:W-:Y:S01]  /*0d00*/  VIADD R5, R27, 0xfff00000 ;  /* 0xfff000001b057836 */ /* 0x000fe20000000000 */
[----:B------:R-:W-:-:S05]  /*0d10*/  MOV R4, R26 ;  /* 0x0000001a00047202 */ /* 0x000fca0000000f00 */
[----:B------:R-:W-:-:S08]  /*0d20*/  DFMA R6, R8, -R8, R24 ;  /* 0x800000080806722b */ /* 0x000fd00000000018 */
        /* <DEDUP_REMOVED lines=8> */
.L_x_18:
[----:B------:R-:W-:Y:S05]  /*0db0*/  BSYNC.RECONVERGENT B0 ;  /* 0x0000000000007941 */ /* 0x000fea0003800200 */
.L_x_17:
[----:B------:R-:W-:Y:S01]  /*0dc0*/  DSETP.GTU.AND P0, PT, R18, 1, PT ;  /* 0x3ff000001200742a */ /* 0x000fe20003f0c000 */
[----:B------:R-:W-:-:S04]  /*0dd0*/  IMAD.WIDE R16, R3, 0x4, R16 ;  /* 0x0000000403107825 */ /* 0x000fc800078e0210 */
[----:B------:R-:W-:Y:S01]  /*0de0*/  IMAD R2, R3, 0x4, R2 ;  /* 0x0000000403027824 */ /* 0x000fe200078e0202 */
[----:B------:R-:W-:-:S04]  /*0df0*/  SEL R5, RZ, 0x1, P0 ;  /* 0x00000001ff057807 */ /* 0x000fc80000000000 */
[----:B------:R-:W-:Y:S01]  /*0e00*/  ISETP.GE.AND P0, PT, R2, 0x989680, PT ;  /* 0x009896800200780c */ /* 0x000fe20003f06270 */
[----:B------:R3:W-:-:S12]  /*0e10*/  STG.E desc[UR4][R16.64], R5 ;  /* 0x0000000510007986 */ /* 0x0007d8000c101904 */
[----:B---3--:R-:W-:Y:S05]  /*0e20*/  @!P0 BRA `(.L_x_19) ;  /* 0xfffffff400d48947 */ /* 0x008fea000383ffff */
[----:B------:R-:W-:Y:S05]  /*0e30*/  EXIT ;  /* 0x000000000000794d */ /* 0x000fea0003800000 */
        .weak           $__internal_0_$__cuda_sm20_dsqrt_rn_f64_mediumpath_v1
        .type           $__internal_0_$__cuda_sm20_dsqrt_rn_f64_mediumpath_v1,@function
        .size           $__internal_0_$__cuda_sm20_dsqrt_rn_f64_mediumpath_v1,(.L_x_25 - $__internal_0_$__cuda_sm20_dsqrt_rn_f64_mediumpath_v1)
$__internal_0_$__cuda_sm20_dsqrt_rn_f64_mediumpath_v1:
[----:B------:R-:W-:Y:S01]  /*0e40*/  ISETP.GE.U32.AND P1, PT, R20, -0x3400000, PT ;  /* 0xfcc000001400780c */ /* 0x000fe20003f26070 */
[----:B------:R-:W-:Y:S01]  /*0e50*/  BSSY.RECONVERGENT B2, `(.L_x_20) ;  /* 0x0000026000027945 */ /* 0x000fe20003800200 */
[----:B------:R-:W-:Y:S01]  /*0e60*/  MOV R20, R24 ;  /* 0x0000001800147202 */ /* 0x000fe20000000f00 */
[----:B------:R-:W-:Y:S01]  /*0e70*/  IMAD.MOV.U32 R24, RZ, RZ, R0 ;  /* 0x000000ffff187224 */ /* 0x000fe200078e0000 */
[----:B------:R-:W-:-:S09]  /*0e80*/  MOV R25, R5 ;  /* 0x0000000500197202 */ /* 0x000fd20000000f00 */
[----:B------:R-:W-:Y:S05]  /*0e90*/  @!P1 BRA `(.L_x_21) ;  /* 0x0000000000209947 */ /* 0x000fea0003800000 */
[----:B------:R-:W-:-:S10]  /*0ea0*/  DFMA.RM R8, R6, R24, R8 ;  /* 0x000000180608722b */ /* 0x000fd40000004008 */
[----:B------:R-:W-:-:S05]  /*0eb0*/  IADD3 R6, P1, PT, R8, 0x1, RZ ;  /* 0x0000000108067810 */ /* 0x000fca0007f3e0ff */
[----:B------:R-:W-:-:S06]  /*0ec0*/  IMAD.X R7, RZ, RZ, R9, P1 ;  /* 0x000000ffff077224 */ /* 0x000fcc00008e0609 */
[----:B------:R-:W-:-:S08]  /*0ed0*/  DFMA.RP R20, -R8, R6, R20 ;  /* 0x000000060814722b */ /* 0x000fd00000008114 */
[----:B------:R-:W-:-:S06]  /*0ee0*/  DSETP.GT.AND P1, PT, R20, RZ, PT ;  /* 0x000000ff1400722a */ /* 0x000fcc0003f24000 */
[----:B------:R-:W-:Y:S02]  /*0ef0*/  FSEL R6, R6, R8, P1 ;  /* 0x0000000806067208 */ /* 0x000fe40000800000 */
[----:B------:R-:W-:Y:S01]  /*0f00*/  FSEL R7, R7, R9, P1 ;  /* 0x0000000907077208 */ /* 0x000fe20000800000 */
[----:B------:R-:W-:Y:S06]  /*0f10*/  BRA `(.L_x_22) ;  /* 0x0000000000647947 */ /* 0x000fec0003800000 */
.L_x_21:
[----:B------:R-:W-:-:S14]  /*0f20*/  DSETP.NE.AND P1, PT, R20, RZ, PT ;  /* 0x000000ff1400722a */ /* 0x000fdc0003f25000 */
[----:B------:R-:W-:Y:S05]  /*0f30*/  @!P1 BRA `(.L_x_23) ;  /* 0x0000000000589947 */ /* 0x000fea0003800000 */
[----:B------:R-:W-:-:S13]  /*0f40*/  ISETP.GE.AND P1, PT, R21, RZ, PT ;  /* 0x000000ff1500720c */ /* 0x000fda0003f26270 */
[----:B------:R-:W-:Y:S01]  /*0f50*/  @!P1 MOV R6, 0x0 ;  /* 0x0000000000069802 */ /* 0x000fe20000000f00 */
[----:B------:R-:W-:Y:S01]  /*0f60*/  @!P1 IMAD.MOV.U32 R7, RZ, RZ, -0x80000 ;  /* 0xfff80000ff079424 */ /* 0x000fe200078e00ff */
[----:B------:R-:W-:Y:S06]  /*0f70*/  @!P1 BRA `(.L_x_22) ;  /* 0x00000000004c9947 */ /* 0x000fec0003800000 */
[----:B------:R-:W-:-:S13]  /*0f80*/  ISETP.GT.AND P1, PT, R21, 0x7fefffff, PT ;  /* 0x7fefffff1500780c */ /* 0x000fda0003f24270 */
[----:B------:R-:W-:Y:S05]  /*0f90*/  @P1 BRA `(.L_x_23) ;  /* 0x0000000000401947 */ /* 0x000fea0003800000 */
[----:B------:R-:W-:Y:S01]  /*0fa0*/  DMUL R24, R20, 8.11296384146066816958e+31 ;  /* 0x4690000014187828 */ /* 0x000fe20000000000 */
[----:B------:R-:W-:Y:S01]  /*0fb0*/  IMAD.MOV.U32 R6, RZ, RZ, 0x0 ;  /* 0x00000000ff067424 */ /* 0x000fe200078e00ff */
[----:B------:R-:W-:Y:S02]  /*0fc0*/  MOV R20, RZ ;  /* 0x000000ff00147202 */ /* 0x000fe40000000f00 */
[----:B------:R-:W-:Y:S02]  /*0fd0*/  MOV R7, 0x3fd80000 ;  /* 0x3fd8000000077802 */ /* 0x000fe40000000f00 */
[----:B------:R-:W0:Y:S02]  /*0fe0*/  MUFU.RSQ64H R21, R25 ;  /* 0x0000001900157308 */ /* 0x000e240000001c00 */
[----:B0-----:R-:W-:-:S08]  /*0ff0*/  DMUL R8, R20, R20 ;  /* 0x0000001414087228 */ /* 0x001fd00000000000 */
[----:B------:R-:W-:-:S08]  /*1000*/  DFMA R8, R24, -R8, 1 ;  /* 0x3ff000001808742b */ /* 0x000fd00000000808 */
[----:B------:R-:W-:Y:S02]  /*1010*/  DFMA R6, R8, R6, 0.5 ;  /* 0x3fe000000806742b */ /* 0x000fe40000000006 */
[----:B------:R-:W-:-:S08]  /*1020*/  DMUL R8, R20, R8 ;  /* 0x0000000814087228 */ /* 0x000fd00000000000 */
[----:B------:R-:W-:-:S08]  /*1030*/  DFMA R8, R6, R8, R20 ;  /* 0x000000080608722b */ /* 0x000fd00000000014 */
[----:B------:R-:W-:Y:S02]  /*1040*/  DMUL R6, R24, R8 ;  /* 0x0000000818067228 */ /* 0x000fe40000000000 */
[----:B------:R-:W-:-:S06]  /*1050*/  VIADD R9, R9, 0xfff00000 ;  /* 0xfff0000009097836 */ /* 0x000fcc0000000000 */
[----:B------:R-:W-:-:S08]  /*1060*/  DFMA R20, R6, -R6, R24 ;  /* 0x800000060614722b */ /* 0x000fd00000000018 */
[----:B------:R-:W-:-:S10]  /*1070*/  DFMA R6, R8, R20, R6 ;  /* 0x000000140806722b */ /* 0x000fd40000000006 */
[----:B------:R-:W-:Y:S01]  /*1080*/  IADD3 R7, PT, PT, R7, -0x3500000, RZ ;  /* 0xfcb0000007077810 */ /* 0x000fe20007ffe0ff */
[----:B------:R-:W-:Y:S06]  /*1090*/  BRA `(.L_x_22) ;  /* 0x0000000000047947 */ /* 0x000fec0003800000 */
.L_x_23:
[----:B------:R-:W-:-:S11]  /*10a0*/  DADD R6, R20, R20 ;  /* 0x0000000014067229 */ /* 0x000fd60000000014 */
.L_x_22:
[----:B------:R-:W-:Y:S05]  /*10b0*/  BSYNC.RECONVERGENT B2 ;  /* 0x0000000000027941 */ /* 0x000fea0003800200 */
.L_x_20:
[----:B------:R-:W-:Y:S01]  /*10c0*/  MOV R5, R7 ;  /* 0x0000000700057202 */ /* 0x000fe20000000f00 */
[----:B------:R-:W-:Y:S02]  /*10d0*/  HFMA2 R7, -RZ, RZ, 0, 0 ;  /* 0x00000000ff077431 */ /* 0x000fe400000001ff */
[----:B------:R-:W-:Y:S02]  /*10e0*/  IMAD.MOV.U32 R0, RZ, RZ, R6 ;  /* 0x000000ffff007224 */ /* 0x000fe400078e0006 */
[----:B------:R-:W-:-:S04]  /*10f0*/  IMAD.MOV.U32 R6, RZ, RZ, R4 ;  /* 0x000000ffff067224 */ /* 0x000fc800078e0004 */
[----:B------:R-:W-:Y:S05]  /*1100*/  RET.REL.NODEC R6 `(_Z9compute_rPiPdS0_) ;  /* 0xffffffec06bc7950 */ /* 0x000fea0003c3ffff */
.L_x_24:
        /* <DEDUP_REMOVED lines=15> */
.L_x_25:


//--------------------- .nv.shared._Z9reductionPiS_ --------------------------
	.section	.nv.shared._Z9reductionPiS_,"aw",@nobits
	.sectionflags	@""
	.align	4
.nv.shared._Z9reductionPiS_:
	.zero		3072


//--------------------- .nv.shared.reserved.0     --------------------------
	.section	.nv.shared.reserved.0,"aw",@nobits
	.weak		__nv_reservedSMEM_offset_0_alias
	.size		__nv_reservedSMEM_offset_0_alias, 0, 64
	.other		__nv_reservedSMEM_offset_0_alias,@"STO_CUDA_RESERVED_SHARED STV_DEFAULT"
__nv_reservedSMEM_offset_0_alias:
	.zero		0
	.zero		64


//--------------------- .nv.constant0._Z9reductionPiS_ --------------------------
	.section	.nv.constant0._Z9reductionPiS_,"a",@progbits
	.sectionflags	@""
	.align	4
.nv.constant0._Z9reductionPiS_:
	.zero		912


//--------------------- .nv.constant0._Z9compute_rPiPdS0_ --------------------------
	.section	.nv.constant0._Z9compute_rPiPdS0_,"a",@progbits
	.sectionflags	@""
	.align	4
.nv.constant0._Z9compute_rPiPdS0_:
	.zero		920


//--------------------- SYMBOLS --------------------------

	.type		.nv.reservedSmem.offset0,@object
	.size		.nv.reservedSmem.offset0,0x4
	.type		.nv.reservedSmem.cap,@object
	.size		.nv.reservedSmem.cap,0x4
